//
// Generated by NVIDIA NVVM Compiler
//
// Compiler Build ID: CL-36424714
// Cuda compilation tools, release 13.0, V13.0.88
// Based on NVVM 20.0.0
//

.version 9.0
.target sm_100
.address_size 64

	// .globl	_Z11comp_kernelPKfS0_Pfi

.visible .entry _Z11comp_kernelPKfS0_Pfi(
	.param .u64 .ptr .align 1 _Z11comp_kernelPKfS0_Pfi_param_0,
	.param .u64 .ptr .align 1 _Z11comp_kernelPKfS0_Pfi_param_1,
	.param .u64 .ptr .align 1 _Z11comp_kernelPKfS0_Pfi_param_2,
	.param .u32 _Z11comp_kernelPKfS0_Pfi_param_3
)
{
	.reg .b32 	%r<13>;
	.reg .b32 	%f<4>;
	.reg .b64 	%rd<12>;

	ld.param.u64 	%rd1, [_Z11comp_kernelPKfS0_Pfi_param_0];
	ld.param.u64 	%rd2, [_Z11comp_kernelPKfS0_Pfi_param_1];
	ld.param.u64 	%rd3, [_Z11comp_kernelPKfS0_Pfi_param_2];
	ld.param.u32 	%r1, [_Z11comp_kernelPKfS0_Pfi_param_3];
	cvta.to.global.u64 	%rd4, %rd3;
	cvta.to.global.u64 	%rd5, %rd2;
	cvta.to.global.u64 	%rd6, %rd1;
	mov.u32 	%r2, %ctaid.x;
	mov.u32 	%r3, %ntid.x;
	mov.u32 	%r4, %tid.x;
	mad.lo.s32 	%r5, %r2, %r3, %r4;
	mov.u32 	%r6, %ctaid.y;
	mov.u32 	%r7, %ntid.y;
	mov.u32 	%r8, %tid.y;
	mad.lo.s32 	%r9, %r6, %r7, %r8;
	mad.lo.s32 	%r10, %r1, %r9, %r5;
	mul.wide.s32 	%rd7, %r10, 4;
	add.s64 	%rd8, %rd6, %rd7;
	ld.global.f32 	%f1, [%rd8];
	shl.b32 	%r11, %r8, 3;
	add.s32 	%r12, %r11, %r4;
	mul.wide.u32 	%rd9, %r12, 4;
	add.s64 	%rd10, %rd5, %rd9;
	ld.global.f32 	%f2, [%rd10];
	mul.f32 	%f3, %f1, %f2;
	add.s64 	%rd11, %rd4, %rd7;
	st.global.f32 	[%rd11], %f3;
	ret;

}


// ===== COMPILED SASS (sm_100) =====

	.target	sm_100

	.elftype	@"ET_EXEC"


//--------------------- .note.nv.tkinfo           --------------------------
	.section	.note.nv.tkinfo,"",@"SHT_NOTE"
	.sectionflags	@"SHF_NOTE_NV_TKINFO"
	.tkinfo
        /*0018*/ 	.word	0x00000002
        /*0030*/ 	.string	""
        /*0030*/ 	.string	"ptxas"
        /*0030*/ 	.string	"Cuda compilation tools, release 13.0, V13.0.88"
        /*0030*/ 	.string	"Build cuda_13.0.r13.0/compiler.36424714_0"
        /*0030*/ 	.string	"-arch sm_100 -m 64 "



//--------------------- .note.nv.cuinfo           --------------------------
	.section	.note.nv.cuinfo,"",@"SHT_NOTE"
	.sectionflags	@"SHF_NOTE_NV_CUINFO"
        /*0018*/ 	.short	0x0002
        /*001a*/ 	.short	0x0064
        /*001c*/ 	.short	0x0082
	.zero		2


//--------------------- .nv.info                  --------------------------
	.section	.nv.info,"",@"SHT_CUDA_INFO"
	.align	4


	//----- nvinfo : EIATTR_REGCOUNT
	.align		4
        /*0000*/ 	.byte	0x04, 0x2f
        /*0002*/ 	.short	(.L_1 - .L_0)
	.align		4
.L_0:
        /*0004*/ 	.word	index@(_Z11comp_kernelPKfS0_Pfi)
        /*0008*/ 	.word	0x0000000e


	//----- nvinfo : EIATTR_FRAME_SIZE
	.align		4
.L_1:
        /*000c*/ 	.byte	0x04, 0x11
        /*000e*/ 	.short	(.L_3 - .L_2)
	.align		4
.L_2:
        /*0010*/ 	.word	index@(_Z11comp_kernelPKfS0_Pfi)
        /*0014*/ 	.word	0x00000000


	//----- nvinfo : EIATTR_MIN_STACK_SIZE
	.align		4
.L_3:
        /*0018*/ 	.byte	0x04, 0x12
        /*001a*/ 	.short	(.L_5 - .L_4)
	.align		4
.L_4:
        /*001c*/ 	.word	index@(_Z11comp_kernelPKfS0_Pfi)
        /*0020*/ 	.word	0x00000000
.L_5:


//--------------------- .nv.compat                --------------------------
	.section	.nv.compat,"",@"SHT_CUDA_COMPAT_INFO"
	.align	4
        /*0000*/ 	.byte	0x02, 0x09, 0x00, 0x00, 0x02, 0x02, 0x01, 0x00, 0x02, 0x05, 0x05, 0x00, 0x03, 0x07, 0x01, 0x01
        /*0010*/ 	.byte	0x02, 0x03, 0x00, 0x00, 0x02, 0x06, 0x01, 0x00, 0x04, 0x0b, 0x08, 0x00, 0x09, 0x00, 0x00, 0x00
        /*0020*/ 	.byte	0x00, 0x00, 0x00, 0x00


//--------------------- .nv.info._Z11comp_kernelPKfS0_Pfi --------------------------
	.section	.nv.info._Z11comp_kernelPKfS0_Pfi,"",@"SHT_CUDA_INFO"
	.sectionflags	@""
	.align	4


	//----- nvinfo : EIATTR_CUDA_API_VERSION
	.align		4
        /*0000*/ 	.byte	0x04, 0x37
        /*0002*/ 	.short	(.L_7 - .L_6)
.L_6:
        /*0004*/ 	.word	0x00000082


	//----- nvinfo : EIATTR_KPARAM_INFO
	.align		4
.L_7:
        /*0008*/ 	.byte	0x04, 0x17
        /*000a*/ 	.short	(.L_9 - .L_8)
.L_8:
        /*000c*/ 	.word	0x00000000
        /*0010*/ 	.short	0x0003
        /*0012*/ 	.short	0x0018
        /*0014*/ 	.byte	0x00, 0xf0, 0x11, 0x00


	//----- nvinfo : EIATTR_KPARAM_INFO
	.align		4
.L_9:
        /*0018*/ 	.byte	0x04, 0x17
        /*001a*/ 	.short	(.L_11 - .L_10)
.L_10:
        /*001c*/ 	.word	0x00000000
        /*0020*/ 	.short	0x0002
        /*0022*/ 	.short	0x0010
        /*0024*/ 	.byte	0x00, 0xf5, 0x21, 0x00


	//----- nvinfo : EIATTR_KPARAM_INFO
	.align		4
.L_11:
        /*0028*/ 	.byte	0x04, 0x17
        /*002a*/ 	.short	(.L_13 - .L_12)
.L_12:
        /*002c*/ 	.word	0x00000000
        /*0030*/ 	.short	0x0001
        /*0032*/ 	.short	0x0008
        /*0034*/ 	.byte	0x00, 0xf5, 0x21, 0x00


	//----- nvinfo : EIATTR_KPARAM_INFO
	.align		4
.L_13:
        /*0038*/ 	.byte	0x04, 0x17
        /*003a*/ 	.short	(.L_15 - .L_14)
.L_14:
        /*003c*/ 	.word	0x00000000
        /*0040*/ 	.short	0x0000
        /*0042*/ 	.short	0x0000
        /*0044*/ 	.byte	0x00, 0xf5, 0x21, 0x00


	//----- nvinfo : EIATTR_SPARSE_MMA_MASK
	.align		4
.L_15:
        /*0048*/ 	.byte	0x03, 0x50
        /*004a*/ 	.short	0x0000


	//----- nvinfo : EIATTR_MAXREG_COUNT
	.align		4
        /*004c*/ 	.byte	0x03, 0x1b
        /*004e*/ 	.short	0x00ff


	//----- nvinfo : EIATTR_MERCURY_ISA_VERSION
	.align		4
        /*0050*/ 	.byte	0x03, 0x5f
        /*0052*/ 	.short	0x0101


	//----- nvinfo : EIATTR_VRC_CTA_INIT_COUNT
	.align		4
        /*0054*/ 	.byte	0x02, 0x4a
	.zero		1
	.zero		1


	//----- nvinfo : EIATTR_EXIT_INSTR_OFFSETS
	.align		4
        /*0058*/ 	.byte	0x04, 0x1c
        /*005a*/ 	.short	(.L_17 - .L_16)


	//   ....[0]....
.L_16:
        /*005c*/ 	.word	0x00000170


	//----- nvinfo : EIATTR_CBANK_PARAM_SIZE
	.align		4
.L_17:
        /*0060*/ 	.byte	0x03, 0x19
        /*0062*/ 	.short	0x001c


	//----- nvinfo : EIATTR_PARAM_CBANK
	.align		4
        /*0064*/ 	.byte	0x04, 0x0a
        /*0066*/ 	.short	(.L_19 - .L_18)
	.align		4
.L_18:
        /*0068*/ 	.word	index@(.nv.constant0._Z11comp_kernelPKfS0_Pfi)
        /*006c*/ 	.short	0x0380
        /*006e*/ 	.short	0x001c


	//----- nvinfo : EIATTR_SW_WAR
	.align		4
.L_19:
        /*0070*/ 	.byte	0x04, 0x36
        /*0072*/ 	.short	(.L_21 - .L_20)
.L_20:
        /*0074*/ 	.word	0x00000008
.L_21:


//--------------------- .nv.callgraph             --------------------------
	.section	.nv.callgraph,"",@"SHT_CUDA_CALLGRAPH"
	.align	4
	.sectionentsize	8
	.align		4
        /*0000*/ 	.word	0x00000000
	.align		4
        /*0004*/ 	.word	0xffffffff
	.align		4
        /*0008*/ 	.word	0x00000000
	.align		4
        /*000c*/ 	.word	0xfffffffe
	.align		4
        /*0010*/ 	.word	0x00000000
	.align		4
        /*0014*/ 	.word	0xfffffffd
	.align		4
        /*0018*/ 	.word	0x00000000
	.align		4
        /*001c*/ 	.word	0xfffffffc


//--------------------- .text._Z11comp_kernelPKfS0_Pfi --------------------------
	.section	.text._Z11comp_kernelPKfS0_Pfi,"ax",@progbits
	.align	128
        .global         _Z11comp_kernelPKfS0_Pfi
        .type           _Z11comp_kernelPKfS0_Pfi,@function
        .size           _Z11comp_kernelPKfS0_Pfi,(.L_x_1 - _Z11comp_kernelPKfS0_Pfi)
        .other          _Z11comp_kernelPKfS0_Pfi,@"STO_CUDA_ENTRY STV_DEFAULT"
_Z11comp_kernelPKfS0_Pfi:
.text._Z11comp_kernelPKfS0_Pfi:
[----:B------:R-:W-:Y:S01]  /*0000*/  LDC R1, c[0x0][0x37c] ;  /* 0x0000df00ff017b82 */ /* 0x000fe20000000800 */
[----:B------:R-:W0:Y:S07]  /*0010*/  S2R R11, SR_TID.X ;  /* 0x00000000000b7919 */ /* 0x000e2e0000002100 */
[----:B------:R-:W0:Y:S01]  /*0020*/  LDC R0, c[0x0][0x360] ;  /* 0x0000d800ff007b82 */ /* 0x000e220000000800 */
[----:B------:R-:W1:Y:S01]  /*0030*/  LDCU UR8, c[0x0][0x398] ;  /* 0x00007300ff0877ac */ /* 0x000e620008000800 */
[----:B------:R-:W2:Y:S01]  /*0040*/  S2R R6, SR_TID.Y ;  /* 0x0000000000067919 */ /* 0x000ea20000002200 */
[----:B------:R-:W3:Y:S05]  /*0050*/  LDCU.64 UR4, c[0x0][0x358] ;  /* 0x00006b00ff0477ac */ /* 0x000eea0008000a00 */
[----:B------:R-:W0:Y:S08]  /*0060*/  S2UR UR6, SR_CTAID.X ;  /* 0x00000000000679c3 */ /* 0x000e300000002500 */
[----:B------:R-:W4:Y:S08]  /*0070*/  S2UR UR7, SR_CTAID.Y ;  /* 0x00000000000779c3 */ /* 0x000f300000002600 */
[----:B------:R-:W4:Y:S08]  /*0080*/  LDC R7, c[0x0][0x364] ;  /* 0x0000d900ff077b82 */ /* 0x000f300000000800 */
[----:B------:R-:W5:Y:S01]  /*0090*/  LDC.64 R4, c[0x0][0x388] ;  /* 0x0000e200ff047b82 */ /* 0x000f620000000a00 */
[----:B0-----:R-:W-:Y:S01]  /*00a0*/  IMAD R0, R0, UR6, R11 ;  /* 0x0000000600007c24 */ /* 0x001fe2000f8e020b */
[----:B--2---:R-:W-:-:S06]  /*00b0*/  LEA R11, R6, R11, 0x3 ;  /* 0x0000000b060b7211 */ /* 0x004fcc00078e18ff */
[----:B------:R-:W0:Y:S01]  /*00c0*/  LDC.64 R2, c[0x0][0x380] ;  /* 0x0000e000ff027b82 */ /* 0x000e220000000a00 */
[----:B----4-:R-:W-:-:S04]  /*00d0*/  IMAD R7, R7, UR7, R6 ;  /* 0x0000000707077c24 */ /* 0x010fc8000f8e0206 */
[----:B-1----:R-:W-:-:S03]  /*00e0*/  IMAD R9, R7, UR8, R0 ;  /* 0x0000000807097c24 */ /* 0x002fc6000f8e0200 */
[----:B------:R-:W1:Y:S01]  /*00f0*/  LDC.64 R6, c[0x0][0x390] ;  /* 0x0000e400ff067b82 */ /* 0x000e620000000a00 */
[----:B-----5:R-:W-:-:S06]  /*0100*/  IMAD.WIDE.U32 R4, R11, 0x4, R4 ;  /* 0x000000040b047825 */ /* 0x020fcc00078e0004 */
[----:B---3--:R-:W2:Y:S01]  /*0110*/  LDG.E R5, desc[UR4][R4.64] ;  /* 0x0000000404057981 */ /* 0x008ea2000c1e1900 */
[----:B0-----:R-:W-:-:S06]  /*0120*/  IMAD.WIDE R2, R9, 0x4, R2 ;  /* 0x0000000409027825 */ /* 0x001fcc00078e0202 */
[----:B------:R-:W2:Y:S01]  /*0130*/  LDG.E R2, desc[UR4][R2.64] ;  /* 0x0000000402027981 */ /* 0x000ea2000c1e1900 */
[----:B-1----:R-:W-:-:S04]  /*0140*/  IMAD.WIDE R6, R9, 0x4, R6 ;  /* 0x0000000409067825 */ /* 0x002fc800078e0206 */
[----:B--2---:R-:W-:-:S05]  /*0150*/  FMUL R9, R2, R5 ;  /* 0x0000000502097220 */ /* 0x004fca0000400000 */
[----:B------:R-:W-:Y:S01]  /*0160*/  STG.E desc[UR4][R6.64], R9 ;  /* 0x0000000906007986 */ /* 0x000fe2000c101904 */
[----:B------:R-:W-:Y:S05]  /*0170*/  EXIT ;  /* 0x000000000000794d */ /* 0x000fea0003800000 */
.L_x_0:
[----:B------:R-:W-:-:S00]  /*0180*/  BRA `(.L_x_0) ;  /* 0xfffffffc00fc7947 */ /* 0x000fc0000383ffff */
[----:B------:R-:W-:-:S00]  /*0190*/  NOP ;  /* 0x0000000000007918 */ /* 0x000fc00000000000 */
        /* <DEDUP_REMOVED lines=14> */
.L_x_1:


//--------------------- .nv.shared.reserved.0     --------------------------
	.section	.nv.shared.reserved.0,"aw",@nobits
	.weak		__nv_reservedSMEM_offset_0_alias
	.size		__nv_reservedSMEM_offset_0_alias, 0, 64
	.other		__nv_reservedSMEM_offset_0_alias,@"STO_CUDA_RESERVED_SHARED STV_DEFAULT"
__nv_reservedSMEM_offset_0_alias:
	.zero		0
	.zero		64


//--------------------- .nv.constant0._Z11comp_kernelPKfS0_Pfi --------------------------
	.section	.nv.constant0._Z11comp_kernelPKfS0_Pfi,"a",@progbits
	.sectionflags	@""
	.align	4
.nv.constant0._Z11comp_kernelPKfS0_Pfi:
	.zero		924


//--------------------- SYMBOLS --------------------------

	.type		.nv.reservedSmem.offset0,@object
	.size		.nv.reservedSmem.offset0,0x4
